	.headerflags	@"EF_CUDA_TEXMODE_UNIFIED EF_CUDA_64BIT_ADDRESS EF_CUDA_ACCELERATORS EF_CUDA_SM90 EF_CUDA_VIRTUAL_SM(EF_CUDA_SM90)"
	.elftype	@"ET_EXEC"


//--------------------- .nv.info                  --------------------------
	.section	.nv.info,"",@"SHT_CUDA_INFO"
	.align	4


	//----- nvinfo : EIATTR_REGCOUNT
	.align		4
        /*0000*/ 	.byte	0x04, 0x2f
        /*0002*/ 	.short	(.L_3 - .L_2)
	.align		4
.L_2:
        /*0004*/ 	.word	index@(triton_poi_fused__native_batch_norm_legit_no_training_leaky_relu_8)
        /*0008*/ 	.word	0x00000024


	//----- nvinfo : EIATTR_MIN_STACK_SIZE
	.align		4
.L_3:
        /*000c*/ 	.byte	0x04, 0x12
        /*000e*/ 	.short	(.L_5 - .L_4)
	.align		4
.L_4:
        /*0010*/ 	.word	index@(triton_poi_fused__native_batch_norm_legit_no_training_leaky_relu_8)
        /*0014*/ 	.word	0x00000000


	//----- nvinfo : EIATTR_FRAME_SIZE
	.align		4
.L_5:
        /*0018*/ 	.byte	0x04, 0x11
        /*001a*/ 	.short	(.L_7 - .L_6)
	.align		4
.L_6:
        /*001c*/ 	.word	index@(triton_poi_fused__native_batch_norm_legit_no_training_leaky_relu_8)
        /*0020*/ 	.word	0x00000000


	//----- nvinfo : EIATTR_MIN_STACK_SIZE
	.align		4
.L_7:
        /*0024*/ 	.byte	0x04, 0x12
        /*0026*/ 	.short	(.L_9 - .L_8)
	.align		4
.L_8:
        /*0028*/ 	.word	index@(triton_poi_fused__native_batch_norm_legit_no_training_leaky_relu_8)
        /*002c*/ 	.word	0x00000000
.L_9:


//--------------------- .nv.info.triton_poi_fused__native_batch_norm_legit_no_training_leaky_relu_8 --------------------------
	.section	.nv.info.triton_poi_fused__native_batch_norm_legit_no_training_leaky_relu_8,"",@"SHT_CUDA_INFO"
	.sectionflags	@""
	.align	4


	//----- nvinfo : EIATTR_CUDA_API_VERSION
	.align		4
        /*0000*/ 	.byte	0x04, 0x37
        /*0002*/ 	.short	(.L_11 - .L_10)
.L_10:
        /*0004*/ 	.word	0x0000007c


	//----- nvinfo : EIATTR_KPARAM_INFO
	.align		4
.L_11:
        /*0008*/ 	.byte	0x04, 0x17
        /*000a*/ 	.short	(.L_13 - .L_12)
.L_12:
        /*000c*/ 	.word	0x00000000
        /*0010*/ 	.short	0x0006
        /*0012*/ 	.short	0x0030
        /*0014*/ 	.byte	0x00, 0xf0, 0x11, 0x00


	//----- nvinfo : EIATTR_KPARAM_INFO
	.align		4
.L_13:
        /*0018*/ 	.byte	0x04, 0x17
        /*001a*/ 	.short	(.L_15 - .L_14)
.L_14:
        /*001c*/ 	.word	0x00000000
        /*0020*/ 	.short	0x0005
        /*0022*/ 	.short	0x0028
        /*0024*/ 	.byte	0x00, 0xf4, 0x21, 0x00


	//----- nvinfo : EIATTR_KPARAM_INFO
	.align		4
.L_15:
        /*0028*/ 	.byte	0x04, 0x17
        /*002a*/ 	.short	(.L_17 - .L_16)
.L_16:
        /*002c*/ 	.word	0x00000000
        /*0030*/ 	.short	0x0004
        /*0032*/ 	.short	0x0020
        /*0034*/ 	.byte	0x00, 0xf4, 0x21, 0x00


	//----- nvinfo : EIATTR_KPARAM_INFO
	.align		4
.L_17:
        /*0038*/ 	.byte	0x04, 0x17
        /*003a*/ 	.short	(.L_19 - .L_18)
.L_18:
        /*003c*/ 	.word	0x00000000
        /*0040*/ 	.short	0x0003
        /*0042*/ 	.short	0x0018
        /*0044*/ 	.byte	0x00, 0xf4, 0x21, 0x00


	//----- nvinfo : EIATTR_KPARAM_INFO
	.align		4
.L_19:
        /*0048*/ 	.byte	0x04, 0x17
        /*004a*/ 	.short	(.L_21 - .L_20)
.L_20:
        /*004c*/ 	.word	0x00000000
        /*0050*/ 	.short	0x0002
        /*0052*/ 	.short	0x0010
        /*0054*/ 	.byte	0x00, 0xf4, 0x21, 0x00


	//----- nvinfo : EIATTR_KPARAM_INFO
	.align		4
.L_21:
        /*0058*/ 	.byte	0x04, 0x17
        /*005a*/ 	.short	(.L_23 - .L_22)
.L_22:
        /*005c*/ 	.word	0x00000000
        /*0060*/ 	.short	0x0001
        /*0062*/ 	.short	0x0008
        /*0064*/ 	.byte	0x00, 0xf4, 0x21, 0x00


	//----- nvinfo : EIATTR_KPARAM_INFO
	.align		4
.L_23:
        /*0068*/ 	.byte	0x04, 0x17
        /*006a*/ 	.short	(.L_25 - .L_24)
.L_24:
        /*006c*/ 	.word	0x00000000
        /*0070*/ 	.short	0x0000
        /*0072*/ 	.short	0x0000
        /*0074*/ 	.byte	0x00, 0xf4, 0x21, 0x00


	//----- nvinfo : EIATTR_SPARSE_MMA_MASK
	.align		4
.L_25:
        /*0078*/ 	.byte	0x03, 0x50
        /*007a*/ 	.short	0x0000


	//----- nvinfo : EIATTR_MAXREG_COUNT
	.align		4
        /*007c*/ 	.byte	0x03, 0x1b
        /*007e*/ 	.short	0x00ff


	//----- nvinfo : EIATTR_EXIT_INSTR_OFFSETS
	.align		4
        /*0080*/ 	.byte	0x04, 0x1c
        /*0082*/ 	.short	(.L_27 - .L_26)


	//   ....[0]....
.L_26:
        /*0084*/ 	.word	0x00000b30


	//   ....[1]....
        /*0088*/ 	.word	0x00000b50


	//----- nvinfo : EIATTR_REQNTID
	.align		4
.L_27:
        /*008c*/ 	.byte	0x04, 0x10
        /*008e*/ 	.short	(.L_29 - .L_28)
.L_28:
        /*0090*/ 	.word	0x00000080
        /*0094*/ 	.word	0x00000001
        /*0098*/ 	.word	0x00000001


	//----- nvinfo : EIATTR_CBANK_PARAM_SIZE
	.align		4
.L_29:
        /*009c*/ 	.byte	0x03, 0x19
        /*009e*/ 	.short	0x0034


	//----- nvinfo : EIATTR_PARAM_CBANK
	.align		4
        /*00a0*/ 	.byte	0x04, 0x0a
        /*00a2*/ 	.short	(.L_31 - .L_30)
	.align		4
.L_30:
        /*00a4*/ 	.word	index@(.nv.constant0.triton_poi_fused__native_batch_norm_legit_no_training_leaky_relu_8)
        /*00a8*/ 	.short	0x0210
        /*00aa*/ 	.short	0x0034


	//----- nvinfo : EIATTR_SW_WAR
	.align		4
.L_31:
        /*00ac*/ 	.byte	0x04, 0x36
        /*00ae*/ 	.short	(.L_33 - .L_32)
.L_32:
        /*00b0*/ 	.word	0x00000008
.L_33:


//--------------------- .nv.callgraph             --------------------------
	.section	.nv.callgraph,"",@"SHT_CUDA_CALLGRAPH"
	.align	4
	.sectionentsize	8
	.align		4
        /*0000*/ 	.word	0x00000000
	.align		4
        /*0004*/ 	.word	0xffffffff
	.align		4
        /*0008*/ 	.word	0x00000000
	.align		4
        /*000c*/ 	.word	0xfffffffe
	.align		4
        /*0010*/ 	.word	0x00000000
	.align		4
        /*0014*/ 	.word	0xfffffffd
	.align		4
        /*0018*/ 	.word	0x00000000
	.align		4
        /*001c*/ 	.word	0xfffffffc


//--------------------- .nv.constant4             --------------------------
	.section	.nv.constant4,"a",@progbits
	.align	8
	.align		8
.nv.constant4:
        /*0000*/ 	.dword	_$_str
	.align		8
        /*0008*/ 	.dword	_$_str_$_2


//--------------------- .text.triton_poi_fused__native_batch_norm_legit_no_training_leaky_relu_8 --------------------------
	.section	.text.triton_poi_fused__native_batch_norm_legit_no_training_leaky_relu_8,"ax",@progbits
	.align	128
        .global         triton_poi_fused__native_batch_norm_legit_no_training_leaky_relu_8
        .type           triton_poi_fused__native_batch_norm_legit_no_training_leaky_relu_8,@function
        .size           triton_poi_fused__native_batch_norm_legit_no_training_leaky_relu_8,(.L_x_1 - triton_poi_fused__native_batch_norm_legit_no_training_leaky_relu_8)
        .other          triton_poi_fused__native_batch_norm_legit_no_training_leaky_relu_8,@"STO_CUDA_ENTRY STV_DEFAULT"
triton_poi_fused__native_batch_norm_legit_no_training_leaky_relu_8:
.text.triton_poi_fused__native_batch_norm_legit_no_training_leaky_relu_8:
[----:B------:R-:W0:Y:S02]  /*0000*/  LDC R1, c[0x0][0x28] ;  /* 0x00000a00ff017b82 */ /* 0x000e240000000800 */
[----:B------:R-:W1:Y:S01]  /*0010*/  S2R R0, SR_TID.X ;  /* 0x0000000000007919 */ /* 0x000e620000002100 */
[----:B------:R-:W2:Y:S01]  /*0020*/  LDC.64 R28, c[0x0][0x228] ;  /* 0x00008a00ff1c7b82 */ /* 0x000ea20000000a00 */
[----:B------:R-:W3:Y:S07]  /*0030*/  S2R R3, SR_CTAID.X ;  /* 0x0000000000037919 */ /* 0x000eee0000002500 */
[----:B------:R-:W4:Y:S01]  /*0040*/  LDC.64 R32, c[0x0][0x218] ;  /* 0x00008600ff207b82 */ /* 0x000f220000000a00 */
[----:B------:R-:W-:Y:S01]  /*0050*/  ULDC.64 UR4, c[0x0][0x208] ;  /* 0x0000820000047ab9 */ /* 0x000fe20000000a00 */
[----:B------:R-:W-:-:S02]  /*0060*/  CS2R R4, SRZ ;  /* 0x0000000000047805 */ /* 0x000fc4000001ff00 */
[----:B------:R-:W-:Y:S02]  /*0070*/  CS2R R6, SRZ ;  /* 0x0000000000067805 */ /* 0x000fe4000001ff00 */
[----:B------:R-:W-:Y:S02]  /*0080*/  CS2R R8, SRZ ;  /* 0x0000000000087805 */ /* 0x000fe4000001ff00 */
[----:B------:R-:W-:Y:S01]  /*0090*/  CS2R R10, SRZ ;  /* 0x00000000000a7805 */ /* 0x000fe2000001ff00 */
[----:B------:R-:W5:Y:S01]  /*00a0*/  LDC.64 R30, c[0x0][0x220] ;  /* 0x00008800ff1e7b82 */ /* 0x000f620000000a00 */
[----:B-1----:R-:W-:-:S04]  /*00b0*/  SHF.L.U32 R0, R0, 0x2, RZ ;  /* 0x0000000200007819 */ /* 0x002fc800000006ff */
[----:B------:R-:W-:Y:S02]  /*00c0*/  LOP3.LUT R0, R0, 0x1fc, RZ, 0xc0, !PT ;  /* 0x000001fc00007812 */ /* 0x000fe400078ec0ff */
[----:B---3--:R-:W-:Y:S02]  /*00d0*/  SHF.R.S32.HI R2, RZ, 0x15, R3 ;  /* 0x00000015ff027819 */ /* 0x008fe40000011403 */
[----:B------:R-:W-:Y:S02]  /*00e0*/  LEA R0, R3, R0, 0xa ;  /* 0x0000000003007211 */ /* 0x000fe400078e50ff */
[----:B------:R-:W-:Y:S02]  /*00f0*/  SGXT R3, R2, 0x1 ;  /* 0x000000010203781a */ /* 0x000fe40000000200 */
[----:B------:R-:W-:Y:S02]  /*0100*/  ISETP.GE.AND P1, PT, R0, 0x16900, PT ;  /* 0x000169000000780c */ /* 0x000fe40003f26270 */
[----:B------:R-:W-:-:S02]  /*0110*/  CS2R R12, SRZ ;  /* 0x00000000000c7805 */ /* 0x000fc4000001ff00 */
[----:B------:R-:W-:Y:S02]  /*0120*/  LEA.HI R3, R3, R0, RZ, 0x6 ;  /* 0x0000000003037211 */ /* 0x000fe400078f30ff */
[----:B------:R-:W-:Y:S01]  /*0130*/  CS2R R14, SRZ ;  /* 0x00000000000e7805 */ /* 0x000fe2000001ff00 */
[----:B----4-:R-:W-:Y:S01]  /*0140*/  IMAD.WIDE R32, R0, 0x4, R32 ;  /* 0x0000000400207825 */ /* 0x010fe200078e0220 */
[----:B------:R-:W-:-:S04]  /*0150*/  LOP3.LUT R3, R3, 0xffffffc0, RZ, 0xc0, !PT ;  /* 0xffffffc003037812 */ /* 0x000fc800078ec0ff */
[----:B------:R-:W-:Y:S01]  /*0160*/  IADD3 R3, R0, -R3, RZ ;  /* 0x8000000300037210 */ /* 0x000fe20007ffe0ff */
[----:B------:R-:W3:Y:S04]  /*0170*/  @!P1 LDG.E.128 R4, desc[UR4][R32.64] ;  /* 0x0000000420049981 */ /* 0x000ee8000c1e1d00 */
[----:B--2---:R-:W-:-:S04]  /*0180*/  IMAD.WIDE R28, R3, 0x4, R28 ;  /* 0x00000004031c7825 */ /* 0x004fc800078e021c */
[----:B-----5:R-:W-:Y:S01]  /*0190*/  IMAD.WIDE R30, R3, 0x4, R30 ;  /* 0x00000004031e7825 */ /* 0x020fe200078e021e */
[----:B------:R-:W2:Y:S04]  /*01a0*/  @!P1 LDG.E.EL.128 R12, desc[UR4][R28.64] ;  /* 0x000000041c0c9981 */ /* 0x000ea8000c2e1d00 */
[----:B------:R-:W3:Y:S01]  /*01b0*/  @!P1 LDG.E.EL.128 R8, desc[UR4][R30.64] ;  /* 0x000000041e089981 */ /* 0x000ee2000c2e1d00 */
[----:B------:R-:W-:-:S04]  /*01c0*/  IADD3 R2, R0, 0x200, RZ ;  /* 0x0000020000027810 */ /* 0x000fc80007ffe0ff */
[----:B------:R-:W-:Y:S02]  /*01d0*/  ISETP.GE.AND P0, PT, R2, 0x16900, PT ;  /* 0x000169000200780c */ /* 0x000fe40003f06270 */
[----:B------:R-:W-:Y:S02]  /*01e0*/  CS2R R24, SRZ ;  /* 0x0000000000187805 */ /* 0x000fe4000001ff00 */
[----:B------:R-:W-:Y:S02]  /*01f0*/  CS2R R26, SRZ ;  /* 0x00000000001a7805 */ /* 0x000fe4000001ff00 */
[----:B------:R-:W-:Y:S02]  /*0200*/  CS2R R16, SRZ ;  /* 0x0000000000107805 */ /* 0x000fe4000001ff00 */
[----:B------:R-:W-:Y:S02]  /*0210*/  CS2R R18, SRZ ;  /* 0x0000000000127805 */ /* 0x000fe4000001ff00 */
[----:B------:R-:W-:-:S02]  /*0220*/  CS2R R20, SRZ ;  /* 0x0000000000147805 */ /* 0x000fc4000001ff00 */
[----:B------:R-:W-:Y:S01]  /*0230*/  CS2R R22, SRZ ;  /* 0x0000000000167805 */ /* 0x000fe2000001ff00 */
[----:B------:R-:W4:Y:S04]  /*0240*/  @!P0 LDG.E.EL.128 R24, desc[UR4][R28.64] ;  /* 0x000000041c188981 */ /* 0x000f28000c2e1d00 */
[----:B------:R-:W5:Y:S04]  /*0250*/  @!P0 LDG.E.128 R16, desc[UR4][R32.64+0x800] ;  /* 0x0008000420108981 */ /* 0x000f68000c1e1d00 */
[----:B------:R1:W5:Y:S01]  /*0260*/  @!P0 LDG.E.EL.128 R20, desc[UR4][R30.64] ;  /* 0x000000041e148981 */ /* 0x000362000c2e1d00 */
[----:B------:R-:W-:Y:S01]  /*0270*/  HFMA2.MMA R2, -RZ, RZ, 1.625, 0 ;  /* 0x3e800000ff027435 */ /* 0x000fe200000001ff */
[----:B-1----:R-:W1:Y:S02]  /*0280*/  LDC.64 R30, c[0x0][0x238] ;  /* 0x00008e00ff1e7b82 */ /* 0x002e640000000a00 */
[----:B-1----:R-:W-:-:S04]  /*0290*/  IMAD.WIDE R30, R3, 0x4, R30 ;  /* 0x00000004031e7825 */ /* 0x002fc800078e021e */
[----:B--2---:R-:W-:Y:S01]  /*02a0*/  FADD R12, R12, 9.9999997473787516356e-06 ;  /* 0x3727c5ac0c0c7421 */ /* 0x004fe20000000000 */
[----:B---3--:R-:W-:-:S05]  /*02b0*/  FADD R5, -R9, R5 ;  /* 0x0000000509057221 */ /* 0x008fca0000000100 */
[----:B------:R-:W1:Y:S01]  /*02c0*/  MUFU.SQRT R12, R12 ;  /* 0x0000000c000c7308 */ /* 0x000e620000002000 */
[----:B------:R-:W-:Y:S01]  /*02d0*/  FADD R9, R13, 9.9999997473787516356e-06 ;  /* 0x3727c5ac0d097421 */ /* 0x000fe20000000000 */
[----:B------:R-:W-:Y:S01]  /*02e0*/  FADD R4, -R8, R4 ;  /* 0x0000000408047221 */ /* 0x000fe20000000100 */
[----:B------:R-:W-:Y:S01]  /*02f0*/  FADD R8, R14, 9.9999997473787516356e-06 ;  /* 0x3727c5ac0e087421 */ /* 0x000fe20000000000 */
[----:B------:R-:W-:-:S04]  /*0300*/  FADD R13, R15, 9.9999997473787516356e-06 ;  /* 0x3727c5ac0f0d7421 */ /* 0x000fc80000000000 */
[----:B------:R-:W2:Y:S01]  /*0310*/  MUFU.SQRT R9, R9 ;  /* 0x0000000900097308 */ /* 0x000ea20000002000 */
[----:B-1----:R-:W-:-:S07]  /*0320*/  FSETP.GT.AND P5, PT, R12, 8.50705917302346158658e+37, PT ;  /* 0x7e8000000c00780b */ /* 0x002fce0003fa4000 */
[----:B------:R-:W1:Y:S01]  /*0330*/  MUFU.SQRT R8, R8 ;  /* 0x0000000800087308 */ /* 0x000e620000002000 */
[----:B------:R-:W-:-:S07]  /*0340*/  FSETP.GEU.AND P2, PT, R12, 1.175494350822287508e-38, PT ;  /* 0x008000000c00780b */ /* 0x000fce0003f4e000 */
[----:B------:R-:W3:Y:S01]  /*0350*/  MUFU.SQRT R13, R13 ;  /* 0x0000000d000d7308 */ /* 0x000ee20000002000 */
[----:B--2---:R-:W-:Y:S01]  /*0360*/  FSETP.GT.AND P3, PT, R9, 8.50705917302346158658e+37, PT ;  /* 0x7e8000000900780b */ /* 0x004fe20003f64000 */
[----:B------:R-:W-:Y:S01]  /*0370*/  FADD R7, -R11, R7 ;  /* 0x000000070b077221 */ /* 0x000fe20000000100 */
[----:B------:R-:W-:Y:S01]  /*0380*/  FSEL R11, R2, 1, P5 ;  /* 0x3f800000020b7808 */ /* 0x000fe20002800000 */
[----:B----4-:R-:W-:Y:S01]  /*0390*/  FADD R25, R25, 9.9999997473787516356e-06 ;  /* 0x3727c5ac19197421 */ /* 0x010fe20000000000 */
[----:B------:R-:W-:Y:S01]  /*03a0*/  @P5 FMUL R12, R12, 0.25 ;  /* 0x3e8000000c0c5820 */ /* 0x000fe20000400000 */
[----:B-1----:R-:W-:Y:S02]  /*03b0*/  FSETP.GT.AND P6, PT, R8, 8.50705917302346158658e+37, PT ;  /* 0x7e8000000800780b */ /* 0x002fe40003fc4000 */
[----:B------:R-:W1:Y:S01]  /*03c0*/  MUFU.SQRT R14, R25 ;  /* 0x00000019000e7308 */ /* 0x000e620000002000 */
[----:B------:R-:W-:Y:S01]  /*03d0*/  @!P2 FMUL R12, R12, 16777216 ;  /* 0x4b8000000c0ca820 */ /* 0x000fe20000400000 */
[----:B------:R-:W-:Y:S01]  /*03e0*/  @!P2 FMUL R11, R11, 16777216 ;  /* 0x4b8000000b0ba820 */ /* 0x000fe20000400000 */
[----:B------:R-:W-:Y:S01]  /*03f0*/  FADD R24, R24, 9.9999997473787516356e-06 ;  /* 0x3727c5ac18187421 */ /* 0x000fe20000000000 */
[----:B------:R-:W-:Y:S01]  /*0400*/  FSETP.GEU.AND P5, PT, R8, 1.175494350822287508e-38, PT ;  /* 0x008000000800780b */ /* 0x000fe20003fae000 */
[----:B-----5:R-:W-:Y:S01]  /*0410*/  FADD R20, -R20, R16 ;  /* 0x0000001014147221 */ /* 0x020fe20000000100 */
[----:B---3--:R-:W-:-:S02]  /*0420*/  FSETP.GT.AND P2, PT, R13, 8.50705917302346158658e+37, PT ;  /* 0x7e8000000d00780b */ /* 0x008fc40003f44000 */
[C---:B------:R-:W-:Y:S01]  /*0430*/  FSETP.GEU.AND P4, PT, R9.reuse, 1.175494350822287508e-38, PT ;  /* 0x008000000900780b */ /* 0x040fe20003f8e000 */
[----:B------:R-:W-:Y:S01]  /*0440*/  @P3 FMUL R9, R9, 0.25 ;  /* 0x3e80000009093820 */ /* 0x000fe20000400000 */
[----:B------:R-:W-:Y:S01]  /*0450*/  FSEL R16, R2, 1, P3 ;  /* 0x3f80000002107808 */ /* 0x000fe20001800000 */
[----:B------:R2:W3:Y:S01]  /*0460*/  MUFU.SQRT R15, R24 ;  /* 0x00000018000f7308 */ /* 0x0004e20000002000 */
[----:B------:R-:W-:Y:S01]  /*0470*/  FSETP.GEU.AND P3, PT, R13, 1.175494350822287508e-38, PT ;  /* 0x008000000d00780b */ /* 0x000fe20003f6e000 */
[----:B------:R-:W-:Y:S01]  /*0480*/  @P6 FMUL R8, R8, 0.25 ;  /* 0x3e80000008086820 */ /* 0x000fe20000400000 */
[----:B------:R-:W-:Y:S01]  /*0490*/  FADD R27, R27, 9.9999997473787516356e-06 ;  /* 0x3727c5ac1b1b7421 */ /* 0x000fe20000000000 */
[----:B------:R-:W-:Y:S01]  /*04a0*/  FADD R6, -R10, R6 ;  /* 0x000000060a067221 */ /* 0x000fe20000000100 */
[----:B--2---:R-:W-:Y:S01]  /*04b0*/  FSEL R24, R2, 1, P6 ;  /* 0x3f80000002187808 */ /* 0x004fe20003000000 */
[----:B------:R-:W-:Y:S02]  /*04c0*/  @!P5 FMUL R8, R8, 16777216 ;  /* 0x4b8000000808d820 */ /* 0x000fe40000400000 */
[----:B------:R-:W-:Y:S01]  /*04d0*/  @P2 FMUL R13, R13, 0.25 ;  /* 0x3e8000000d0d2820 */ /* 0x000fe20000400000 */
[----:B------:R-:W2:Y:S01]  /*04e0*/  MUFU.SQRT R10, R27 ;  /* 0x0000001b000a7308 */ /* 0x000ea20000002000 */
[----:B------:R-:W-:Y:S01]  /*04f0*/  @!P5 FMUL R24, R24, 16777216 ;  /* 0x4b8000001818d820 */ /* 0x000fe20000400000 */
[----:B-1----:R-:W-:-:S03]  /*0500*/  FSETP.GT.AND P5, PT, R14, 8.50705917302346158658e+37, PT ;  /* 0x7e8000000e00780b */ /* 0x002fc60003fa4000 */
[----:B------:R-:W-:Y:S01]  /*0510*/  @!P3 FMUL R13, R13, 16777216 ;  /* 0x4b8000000d0db820 */ /* 0x000fe20000400000 */
[----:B------:R-:W-:Y:S01]  /*0520*/  FSEL R25, R2, 1, P2 ;  /* 0x3f80000002197808 */ /* 0x000fe20001000000 */
[----:B------:R-:W-:Y:S01]  /*0530*/  @!P4 FMUL R9, R9, 16777216 ;  /* 0x4b8000000909c820 */ /* 0x000fe20000400000 */
[----:B------:R-:W-:Y:S01]  /*0540*/  @!P4 FMUL R16, R16, 16777216 ;  /* 0x4b8000001010c820 */ /* 0x000fe20000400000 */
[----:B------:R-:W-:Y:S01]  /*0550*/  FSETP.GEU.AND P2, PT, R14, 1.175494350822287508e-38, PT ;  /* 0x008000000e00780b */ /* 0x000fe20003f4e000 */
[----:B------:R-:W1:Y:S01]  /*0560*/  MUFU.RCP R29, R8 ;  /* 0x00000008001d7308 */ /* 0x000e620000001000 */
[----:B---3--:R-:W-:Y:S01]  /*0570*/  FSETP.GT.AND P4, PT, R15, 8.50705917302346158658e+37, PT ;  /* 0x7e8000000f00780b */ /* 0x008fe20003f84000 */
[----:B------:R-:W-:-:S06]  /*0580*/  FADD R21, -R21, R17 ;  /* 0x0000001115157221 */ /* 0x000fcc0000000100 */
[----:B------:R-:W3:Y:S01]  /*0590*/  MUFU.RCP R28, R13 ;  /* 0x0000000d001c7308 */ /* 0x000ee20000001000 */
[----:B------:R-:W-:Y:S01]  /*05a0*/  @P5 FMUL R14, R14, 0.25 ;  /* 0x3e8000000e0e5820 */ /* 0x000fe20000400000 */
[----:B------:R-:W-:-:S06]  /*05b0*/  @!P3 FMUL R25, R25, 16777216 ;  /* 0x4b8000001919b820 */ /* 0x000fcc0000400000 */
[----:B------:R-:W4:Y:S01]  /*05c0*/  MUFU.RCP R12, R12 ;  /* 0x0000000c000c7308 */ /* 0x000f220000001000 */
[----:B--2---:R-:W-:-:S07]  /*05d0*/  FSETP.GT.AND P3, PT, R10, 8.50705917302346158658e+37, PT ;  /* 0x7e8000000a00780b */ /* 0x004fce0003f64000 */
[----:B------:R2:W5:Y:S01]  /*05e0*/  MUFU.RCP R17, R9 ;  /* 0x0000000900117308 */ /* 0x0005620000001000 */
[----:B------:R-:W-:Y:S01]  /*05f0*/  FADD R22, -R22, R18 ;  /* 0x0000001216167221 */ /* 0x000fe20000000100 */
[C---:B------:R-:W-:Y:S01]  /*0600*/  FSETP.GEU.AND P6, PT, R15.reuse, 1.175494350822287508e-38, PT ;  /* 0x008000000f00780b */ /* 0x040fe20003fce000 */
[----:B------:R-:W-:Y:S01]  /*0610*/  @!P2 FMUL R14, R14, 16777216 ;  /* 0x4b8000000e0ea820 */ /* 0x000fe20000400000 */
[----:B--2---:R-:W2:Y:S01]  /*0620*/  LDC.64 R8, c[0x0][0x230] ;  /* 0x00008c00ff087b82 */ /* 0x004ea20000000a00 */
[----:B------:R-:W-:Y:S01]  /*0630*/  @P4 FMUL R15, R15, 0.25 ;  /* 0x3e8000000f0f4820 */ /* 0x000fe20000400000 */
[----:B------:R-:W-:Y:S01]  /*0640*/  FSEL R18, R2, 1, P4 ;  /* 0x3f80000002127808 */ /* 0x000fe20002000000 */
[----:B------:R-:W-:Y:S01]  /*0650*/  FADD R27, -R23, R19 ;  /* 0x00000013171b7221 */ /* 0x000fe20000000100 */
[----:B------:R-:W-:Y:S01]  /*0660*/  FSETP.GEU.AND P4, PT, R10, 1.175494350822287508e-38, PT ;  /* 0x008000000a00780b */ /* 0x000fe20003f8e000 */
[----:B-1----:R-:W-:Y:S01]  /*0670*/  FMUL R19, R29, R24 ;  /* 0x000000181d137220 */ /* 0x002fe20000400000 */
[----:B---3--:R-:W-:Y:S01]  /*0680*/  FMUL R32, R28, R25 ;  /* 0x000000191c207220 */ /* 0x008fe20000400000 */
[----:B------:R-:W1:Y:S01]  /*0690*/  MUFU.RCP R24, R14 ;  /* 0x0000000e00187308 */ /* 0x000e620000001000 */
[----:B----4-:R-:W-:Y:S01]  /*06a0*/  FMUL R11, R12, R11 ;  /* 0x0000000b0c0b7220 */ /* 0x010fe20000400000 */
[----:B-----5:R-:W-:Y:S01]  /*06b0*/  FMUL R12, R17, R16 ;  /* 0x00000010110c7220 */ /* 0x020fe20000400000 */
[----:B------:R-:W-:Y:S01]  /*06c0*/  FMUL R16, R32, R7 ;  /* 0x0000000720107220 */ /* 0x000fe20000400000 */
[----:B------:R-:W-:Y:S01]  /*06d0*/  FSEL R7, R2, 1, P5 ;  /* 0x3f80000002077808 */ /* 0x000fe20002800000 */
[----:B------:R-:W-:-:S04]  /*06e0*/  @P3 FMUL R10, R10, 0.25 ;  /* 0x3e8000000a0a3820 */ /* 0x000fc80000400000 */
[----:B------:R-:W-:Y:S01]  /*06f0*/  @!P2 FMUL R7, R7, 16777216 ;  /* 0x4b8000000707a820 */ /* 0x000fe20000400000 */
[----:B------:R-:W-:Y:S01]  /*0700*/  @!P4 FMUL R10, R10, 16777216 ;  /* 0x4b8000000a0ac820 */ /* 0x000fe20000400000 */
[----:B------:R-:W-:Y:S01]  /*0710*/  FMUL R13, R19, R6 ;  /* 0x00000006130d7220 */ /* 0x000fe20000400000 */
[----:B------:R-:W-:Y:S01]  /*0720*/  FMUL R12, R12, R5 ;  /* 0x000000050c0c7220 */ /* 0x000fe20000400000 */
[----:B------:R-:W-:Y:S01]  /*0730*/  FMUL R25, R11, R4 ;  /* 0x000000040b197220 */ /* 0x000fe20000400000 */
[----:B------:R3:W4:Y:S01]  /*0740*/  MUFU.RCP R28, R10 ;  /* 0x0000000a001c7308 */ /* 0x0007220000001000 */
[----:B-1----:R-:W-:Y:S01]  /*0750*/  FMUL R24, R24, R7 ;  /* 0x0000000718187220 */ /* 0x002fe20000400000 */
[----:B------:R-:W-:Y:S01]  /*0760*/  CS2R R4, SRZ ;  /* 0x0000000000047805 */ /* 0x000fe2000001ff00 */
[----:B--2---:R-:W-:Y:S01]  /*0770*/  IMAD.WIDE R32, R3, 0x4, R8 ;  /* 0x0000000403207825 */ /* 0x004fe200078e0208 */
[----:B------:R-:W-:Y:S02]  /*0780*/  CS2R R6, SRZ ;  /* 0x0000000000067805 */ /* 0x000fe4000001ff00 */
[----:B------:R-:W-:-:S02]  /*0790*/  CS2R R8, SRZ ;  /* 0x0000000000087805 */ /* 0x000fc4000001ff00 */
[----:B---3--:R-:W-:Y:S02]  /*07a0*/  CS2R R10, SRZ ;  /* 0x00000000000a7805 */ /* 0x008fe4000001ff00 */
[----:B------:R-:W2:Y:S04]  /*07b0*/  @!P1 LDG.E.EL.128 R4, desc[UR4][R32.64] ;  /* 0x0000000420049981 */ /* 0x000ea8000c2e1d00 */
[----:B------:R-:W2:Y:S01]  /*07c0*/  @!P1 LDG.E.EL.128 R8, desc[UR4][R30.64] ;  /* 0x000000041e089981 */ /* 0x000ea2000c2e1d00 */
[----:B------:R-:W-:-:S06]  /*07d0*/  @!P6 FMUL R15, R15, 16777216 ;  /* 0x4b8000000f0fe820 */ /* 0x000fcc0000400000 */
[----:B------:R-:W1:Y:S01]  /*07e0*/  MUFU.RCP R15, R15 ;  /* 0x0000000f000f7308 */ /* 0x000e620000001000 */
[----:B------:R-:W-:Y:S01]  /*07f0*/  FSEL R17, R2, 1, P3 ;  /* 0x3f80000002117808 */ /* 0x000fe20001800000 */
[----:B------:R-:W-:-:S04]  /*0800*/  @!P6 FMUL R18, R18, 16777216 ;  /* 0x4b8000001212e820 */ /* 0x000fc80000400000 */
[----:B------:R-:W-:-:S04]  /*0810*/  @!P4 FMUL R17, R17, 16777216 ;  /* 0x4b8000001111c820 */ /* 0x000fc80000400000 */
[----:B----4-:R-:W-:Y:S01]  /*0820*/  FMUL R28, R28, R17 ;  /* 0x000000111c1c7220 */ /* 0x010fe20000400000 */
[----:B-1----:R-:W-:Y:S01]  /*0830*/  FMUL R23, R15, R18 ;  /* 0x000000120f177220 */ /* 0x002fe20000400000 */
[----:B------:R-:W-:Y:S02]  /*0840*/  CS2R R14, SRZ ;  /* 0x00000000000e7805 */ /* 0x000fe4000001ff00 */
[----:B------:R-:W-:Y:S01]  /*0850*/  CS2R R18, SRZ ;  /* 0x0000000000127805 */ /* 0x000fe2000001ff00 */
[----:B------:R-:W-:Y:S01]  /*0860*/  FADD R26, R26, 9.9999997473787516356e-06 ;  /* 0x3727c5ac1a1a7421 */ /* 0x000fe20000000000 */
[----:B--2---:R-:W-:Y:S01]  /*0870*/  FFMA R5, R12, R5, R9 ;  /* 0x000000050c057223 */ /* 0x004fe20000000009 */
[----:B------:R-:W-:Y:S01]  /*0880*/  FFMA R6, R13, R6, R10 ;  /* 0x000000060d067223 */ /* 0x000fe2000000000a */
[----:B------:R-:W-:Y:S01]  /*0890*/  FFMA R7, R16, R7, R11 ;  /* 0x0000000710077223 */ /* 0x000fe2000000000b */
[----:B------:R-:W-:Y:S02]  /*08a0*/  CS2R R12, SRZ ;  /* 0x00000000000c7805 */ /* 0x000fe4000001ff00 */
[----:B------:R-:W-:-:S04]  /*08b0*/  CS2R R16, SRZ ;  /* 0x0000000000107805 */ /* 0x000fc8000001ff00 */
[----:B------:R-:W2:Y:S04]  /*08c0*/  @!P0 LDG.E.EL.128 R12, desc[UR4][R32.64] ;  /* 0x00000004200c8981 */ /* 0x000ea8000c2e1d00 */
[----:B------:R-:W2:Y:S01]  /*08d0*/  @!P0 LDG.E.EL.128 R16, desc[UR4][R30.64] ;  /* 0x000000041e108981 */ /* 0x000ea2000c2e1d00 */
[----:B------:R-:W1:Y:S02]  /*08e0*/  MUFU.SQRT R9, R26 ;  /* 0x0000001a00097308 */ /* 0x000e640000002000 */
[C---:B-1----:R-:W-:Y:S02]  /*08f0*/  FSETP.GT.AND P2, PT, R9.reuse, 8.50705917302346158658e+37, PT ;  /* 0x7e8000000900780b */ /* 0x042fe40003f44000 */
[----:B------:R-:W-:-:S11]  /*0900*/  FSETP.GEU.AND P3, PT, R9, 1.175494350822287508e-38, PT ;  /* 0x008000000900780b */ /* 0x000fd60003f6e000 */
[----:B------:R-:W-:-:S04]  /*0910*/  @P2 FMUL R9, R9, 0.25 ;  /* 0x3e80000009092820 */ /* 0x000fc80000400000 */
[----:B------:R-:W-:Y:S01]  /*0920*/  @!P3 FMUL R9, R9, 16777216 ;  /* 0x4b8000000909b820 */ /* 0x000fe20000400000 */
[----:B------:R-:W-:-:S05]  /*0930*/  FSEL R2, R2, 1, P2 ;  /* 0x3f80000002027808 */ /* 0x000fca0001000000 */
[----:B------:R-:W1:Y:S01]  /*0940*/  MUFU.RCP R9, R9 ;  /* 0x0000000900097308 */ /* 0x000e620000001000 */
[----:B------:R-:W-:Y:S01]  /*0950*/  @!P3 FMUL R2, R2, 16777216 ;  /* 0x4b8000000202b820 */ /* 0x000fe20000400000 */
[----:B------:R-:W-:Y:S01]  /*0960*/  FSETP.GT.AND P5, PT, R7, RZ, PT ;  /* 0x000000ff0700720b */ /* 0x000fe20003fa4000 */
[----:B------:R-:W-:Y:S01]  /*0970*/  FFMA R4, R25, R4, R8 ;  /* 0x0000000419047223 */ /* 0x000fe20000000008 */
[----:B------:R-:W-:Y:S02]  /*0980*/  FSETP.GT.AND P6, PT, R6, RZ, PT ;  /* 0x000000ff0600720b */ /* 0x000fe40003fc4000 */
[----:B------:R-:W-:Y:S01]  /*0990*/  FSETP.GT.AND P2, PT, R5, RZ, PT ;  /* 0x000000ff0500720b */ /* 0x000fe20003f44000 */
[----:B-1----:R-:W-:Y:S02]  /*09a0*/  FMUL R11, R9, R2 ;  /* 0x00000002090b7220 */ /* 0x002fe40000400000 */
[----:B------:R-:W1:Y:S01]  /*09b0*/  LDC.64 R2, c[0x0][0x210] ;  /* 0x00008400ff027b82 */ /* 0x000e620000000a00 */
[----:B------:R-:W-:Y:S01]  /*09c0*/  FMUL R28, R28, R27 ;  /* 0x0000001b1c1c7220 */ /* 0x000fe20000400000 */
[----:B------:R-:W-:Y:S01]  /*09d0*/  FMUL R11, R11, R22 ;  /* 0x000000160b0b7220 */ /* 0x000fe20000400000 */
[----:B------:R-:W-:Y:S01]  /*09e0*/  FMUL R24, R24, R21 ;  /* 0x0000001518187220 */ /* 0x000fe20000400000 */
[----:B------:R-:W-:Y:S01]  /*09f0*/  FMUL R23, R23, R20 ;  /* 0x0000001417177220 */ /* 0x000fe20000400000 */
[----:B------:R-:W-:Y:S01]  /*0a00*/  FSETP.GT.AND P3, PT, R4, RZ, PT ;  /* 0x000000ff0400720b */ /* 0x000fe20003f64000 */
[----:B------:R-:W-:-:S02]  /*0a10*/  @!P5 FMUL R7, R7, 0.0099999997764825820923 ;  /* 0x3c23d70a0707d820 */ /* 0x000fc40000400000 */
[----:B------:R-:W-:Y:S02]  /*0a20*/  @!P6 FMUL R6, R6, 0.0099999997764825820923 ;  /* 0x3c23d70a0606e820 */ /* 0x000fe40000400000 */
[----:B------:R-:W-:-:S08]  /*0a30*/  @!P2 FMUL R5, R5, 0.0099999997764825820923 ;  /* 0x3c23d70a0505a820 */ /* 0x000fd00000400000 */
[----:B------:R-:W-:Y:S01]  /*0a40*/  @!P3 FMUL R4, R4, 0.0099999997764825820923 ;  /* 0x3c23d70a0404b820 */ /* 0x000fe20000400000 */
[----:B-1----:R-:W-:-:S05]  /*0a50*/  IMAD.WIDE R2, R0, 0x4, R2 ;  /* 0x0000000400027825 */ /* 0x002fca00078e0202 */
[----:B------:R1:W-:Y:S01]  /*0a60*/  @!P1 STG.E.128 desc[UR4][R2.64], R4 ;  /* 0x0000000402009986 */ /* 0x0003e2000c101d04 */
[----:B--2---:R-:W-:Y:S01]  /*0a70*/  FFMA R15, R28, R15, R19 ;  /* 0x0000000f1c0f7223 */ /* 0x004fe20000000013 */
[----:B------:R-:W-:Y:S01]  /*0a80*/  FFMA R14, R11, R14, R18 ;  /* 0x0000000e0b0e7223 */ /* 0x000fe20000000012 */
[----:B------:R-:W-:Y:S01]  /*0a90*/  FFMA R12, R23, R12, R16 ;  /* 0x0000000c170c7223 */ /* 0x000fe20000000010 */
[----:B------:R-:W-:Y:S02]  /*0aa0*/  FFMA R13, R24, R13, R17 ;  /* 0x0000000d180d7223 */ /* 0x000fe40000000011 */
[----:B------:R-:W-:Y:S02]  /*0ab0*/  FSETP.GT.AND P4, PT, R15, RZ, PT ;  /* 0x000000ff0f00720b */ /* 0x000fe40003f84000 */
[----:B------:R-:W-:Y:S02]  /*0ac0*/  FSETP.GT.AND P5, PT, R14, RZ, PT ;  /* 0x000000ff0e00720b */ /* 0x000fe40003fa4000 */
[----:B------:R-:W-:-:S02]  /*0ad0*/  FSETP.GT.AND P6, PT, R13, RZ, PT ;  /* 0x000000ff0d00720b */ /* 0x000fc40003fc4000 */
[----:B------:R-:W-:-:S07]  /*0ae0*/  FSETP.GT.AND P2, PT, R12, RZ, PT ;  /* 0x000000ff0c00720b */ /* 0x000fce0003f44000 */
[----:B------:R-:W-:Y:S02]  /*0af0*/  @!P4 FMUL R15, R15, 0.0099999997764825820923 ;  /* 0x3c23d70a0f0fc820 */ /* 0x000fe40000400000 */
[----:B------:R-:W-:Y:S02]  /*0b00*/  @!P5 FMUL R14, R14, 0.0099999997764825820923 ;  /* 0x3c23d70a0e0ed820 */ /* 0x000fe40000400000 */
[----:B------:R-:W-:Y:S02]  /*0b10*/  @!P6 FMUL R13, R13, 0.0099999997764825820923 ;  /* 0x3c23d70a0d0de820 */ /* 0x000fe40000400000 */
[----:B------:R-:W-:Y:S01]  /*0b20*/  @!P2 FMUL R12, R12, 0.0099999997764825820923 ;  /* 0x3c23d70a0c0ca820 */ /* 0x000fe20000400000 */
[----:B-1----:R-:W-:Y:S06]  /*0b30*/  @P0 EXIT ;  /* 0x000000000000094d */ /* 0x002fec0003800000 */
[----:B------:R-:W-:Y:S01]  /*0b40*/  STG.E.128 desc[UR4][R2.64+0x800], R12 ;  /* 0x0008000c02007986 */ /* 0x000fe2000c101d04 */
[----:B------:R-:W-:Y:S05]  /*0b50*/  EXIT ;  /* 0x000000000000794d */ /* 0x000fea0003800000 */
.L_x_0:
[----:B------:R-:W-:-:S00]  /*0b60*/  BRA `(.L_x_0) ;  /* 0xfffffffc00fc7947 */ /* 0x000fc0000383ffff */
[----:B------:R-:W-:-:S00]  /*0b70*/  NOP ;  /* 0x0000000000007918 */ /* 0x000fc00000000000 */
        /* <DEDUP_REMOVED lines=8> */
.L_x_1:


//--------------------- .nv.global.init           --------------------------
	.section	.nv.global.init,"aw",@progbits
.nv.global.init:
	.type		_$_str,@object
	.size		_$_str,(_$_str_$_2 - _$_str)
_$_str:
        /*0000*/ 	.byte	0x5f, 0x5f, 0x43, 0x55, 0x44, 0x41, 0x5f, 0x46, 0x54, 0x5a, 0x00
	.type		_$_str_$_2,@object
	.size		_$_str_$_2,(.L_1 - _$_str_$_2)
_$_str_$_2:
        /*000b*/ 	.byte	0x5f, 0x5f, 0x43, 0x55, 0x44, 0x41, 0x5f, 0x50, 0x52, 0x45, 0x43, 0x5f, 0x53, 0x51, 0x52, 0x54
        /*001b*/ 	.byte	0x00
.L_1:


//--------------------- .nv.constant0.triton_poi_fused__native_batch_norm_legit_no_training_leaky_relu_8 --------------------------
	.section	.nv.constant0.triton_poi_fused__native_batch_norm_legit_no_training_leaky_relu_8,"a",@progbits
	.sectionflags	@""
	.align	4
.nv.constant0.triton_poi_fused__native_batch_norm_legit_no_training_leaky_relu_8:
	.zero		580
